//
// Generated by NVIDIA NVVM Compiler
//
// Compiler Build ID: CL-36424714
// Cuda compilation tools, release 13.0, V13.0.88
// Based on NVVM 20.0.0
//

.version 9.0
.target sm_100
.address_size 64

	// .globl	_Z4scanPiS_

.visible .entry _Z4scanPiS_(
	.param .u64 .ptr .align 1 _Z4scanPiS__param_0,
	.param .u64 .ptr .align 1 _Z4scanPiS__param_1
)
{
	.reg .pred 	%p<10>;
	.reg .b32 	%r<109>;
	.reg .b64 	%rd<20>;

	ld.param.u64 	%rd9, [_Z4scanPiS__param_0];
	ld.param.u64 	%rd8, [_Z4scanPiS__param_1];
	cvta.to.global.u64 	%rd1, %rd9;
	mov.u32 	%r32, %tid.x;
	mov.u32 	%r33, %ctaid.x;
	mov.u32 	%r34, %ntid.x;
	mad.lo.s32 	%r1, %r33, %r34, %r32;
	setp.lt.s32 	%p1, %r1, 0;
	mov.b32 	%r108, 0;
	@%p1 bra 	$L__BB0_13;
	min.u32 	%r37, %r1, 16383;
	add.s32 	%r2, %r37, 1;
	and.b32  	%r3, %r2, 15;
	setp.lt.u32 	%p2, %r1, 15;
	mov.b32 	%r101, 0;
	mov.u32 	%r108, %r101;
	@%p2 bra 	$L__BB0_4;
	and.b32  	%r101, %r2, 32752;
	neg.s32 	%r95, %r101;
	add.s64 	%rd18, %rd1, 32;
	mov.b32 	%r108, 0;
$L__BB0_3:
	.pragma "nounroll";
	ld.global.u32 	%r39, [%rd18+-32];
	add.s32 	%r40, %r39, %r108;
	ld.global.u32 	%r41, [%rd18+-28];
	add.s32 	%r42, %r41, %r40;
	ld.global.u32 	%r43, [%rd18+-24];
	add.s32 	%r44, %r43, %r42;
	ld.global.u32 	%r45, [%rd18+-20];
	add.s32 	%r46, %r45, %r44;
	ld.global.u32 	%r47, [%rd18+-16];
	add.s32 	%r48, %r47, %r46;
	ld.global.u32 	%r49, [%rd18+-12];
	add.s32 	%r50, %r49, %r48;
	ld.global.u32 	%r51, [%rd18+-8];
	add.s32 	%r52, %r51, %r50;
	ld.global.u32 	%r53, [%rd18+-4];
	add.s32 	%r54, %r53, %r52;
	ld.global.u32 	%r55, [%rd18];
	add.s32 	%r56, %r55, %r54;
	ld.global.u32 	%r57, [%rd18+4];
	add.s32 	%r58, %r57, %r56;
	ld.global.u32 	%r59, [%rd18+8];
	add.s32 	%r60, %r59, %r58;
	ld.global.u32 	%r61, [%rd18+12];
	add.s32 	%r62, %r61, %r60;
	ld.global.u32 	%r63, [%rd18+16];
	add.s32 	%r64, %r63, %r62;
	ld.global.u32 	%r65, [%rd18+20];
	add.s32 	%r66, %r65, %r64;
	ld.global.u32 	%r67, [%rd18+24];
	add.s32 	%r68, %r67, %r66;
	ld.global.u32 	%r69, [%rd18+28];
	add.s32 	%r108, %r69, %r68;
	add.s32 	%r95, %r95, 16;
	add.s64 	%rd18, %rd18, 64;
	setp.ne.s32 	%p3, %r95, 0;
	@%p3 bra 	$L__BB0_3;
$L__BB0_4:
	setp.eq.s32 	%p4, %r3, 0;
	@%p4 bra 	$L__BB0_13;
	and.b32  	%r13, %r2, 7;
	setp.lt.u32 	%p5, %r3, 8;
	@%p5 bra 	$L__BB0_7;
	mul.wide.u32 	%rd10, %r101, 4;
	add.s64 	%rd11, %rd1, %rd10;
	ld.global.u32 	%r71, [%rd11];
	add.s32 	%r72, %r71, %r108;
	ld.global.u32 	%r73, [%rd11+4];
	add.s32 	%r74, %r73, %r72;
	ld.global.u32 	%r75, [%rd11+8];
	add.s32 	%r76, %r75, %r74;
	ld.global.u32 	%r77, [%rd11+12];
	add.s32 	%r78, %r77, %r76;
	ld.global.u32 	%r79, [%rd11+16];
	add.s32 	%r80, %r79, %r78;
	ld.global.u32 	%r81, [%rd11+20];
	add.s32 	%r82, %r81, %r80;
	ld.global.u32 	%r83, [%rd11+24];
	add.s32 	%r84, %r83, %r82;
	ld.global.u32 	%r85, [%rd11+28];
	add.s32 	%r108, %r85, %r84;
	add.s32 	%r101, %r101, 8;
$L__BB0_7:
	setp.eq.s32 	%p6, %r13, 0;
	@%p6 bra 	$L__BB0_13;
	and.b32  	%r19, %r2, 3;
	setp.lt.u32 	%p7, %r13, 4;
	@%p7 bra 	$L__BB0_10;
	mul.wide.u32 	%rd12, %r101, 4;
	add.s64 	%rd13, %rd1, %rd12;
	ld.global.u32 	%r87, [%rd13];
	add.s32 	%r88, %r87, %r108;
	ld.global.u32 	%r89, [%rd13+4];
	add.s32 	%r90, %r89, %r88;
	ld.global.u32 	%r91, [%rd13+8];
	add.s32 	%r92, %r91, %r90;
	ld.global.u32 	%r93, [%rd13+12];
	add.s32 	%r108, %r93, %r92;
	add.s32 	%r101, %r101, 4;
$L__BB0_10:
	setp.eq.s32 	%p8, %r19, 0;
	@%p8 bra 	$L__BB0_13;
	mul.wide.u32 	%rd14, %r101, 4;
	add.s64 	%rd19, %rd1, %rd14;
	neg.s32 	%r106, %r19;
$L__BB0_12:
	.pragma "nounroll";
	ld.global.u32 	%r94, [%rd19];
	add.s32 	%r108, %r94, %r108;
	add.s64 	%rd19, %rd19, 4;
	add.s32 	%r106, %r106, 1;
	setp.ne.s32 	%p9, %r106, 0;
	@%p9 bra 	$L__BB0_12;
$L__BB0_13:
	cvta.to.global.u64 	%rd15, %rd8;
	mul.wide.s32 	%rd16, %r1, 4;
	add.s64 	%rd17, %rd15, %rd16;
	st.global.u32 	[%rd17], %r108;
	ret;

}


// ===== COMPILED SASS (sm_100) =====

	.target	sm_100

	.elftype	@"ET_EXEC"


//--------------------- .note.nv.tkinfo           --------------------------
	.section	.note.nv.tkinfo,"",@"SHT_NOTE"
	.sectionflags	@"SHF_NOTE_NV_TKINFO"
	.tkinfo
        /*0018*/ 	.word	0x00000002
        /*0030*/ 	.string	""
        /*0030*/ 	.string	"ptxas"
        /*0030*/ 	.string	"Cuda compilation tools, release 13.0, V13.0.88"
        /*0030*/ 	.string	"Build cuda_13.0.r13.0/compiler.36424714_0"
        /*0030*/ 	.string	"-arch sm_100 -m 64 "



//--------------------- .note.nv.cuinfo           --------------------------
	.section	.note.nv.cuinfo,"",@"SHT_NOTE"
	.sectionflags	@"SHF_NOTE_NV_CUINFO"
        /*0018*/ 	.short	0x0002
        /*001a*/ 	.short	0x0064
        /*001c*/ 	.short	0x0082
	.zero		2


//--------------------- .nv.info                  --------------------------
	.section	.nv.info,"",@"SHT_CUDA_INFO"
	.align	4


	//----- nvinfo : EIATTR_REGCOUNT
	.align		4
        /*0000*/ 	.byte	0x04, 0x2f
        /*0002*/ 	.short	(.L_1 - .L_0)
	.align		4
.L_0:
        /*0004*/ 	.word	index@(_Z4scanPiS_)
        /*0008*/ 	.word	0x0000001b


	//----- nvinfo : EIATTR_FRAME_SIZE
	.align		4
.L_1:
        /*000c*/ 	.byte	0x04, 0x11
        /*000e*/ 	.short	(.L_3 - .L_2)
	.align		4
.L_2:
        /*0010*/ 	.word	index@(_Z4scanPiS_)
        /*0014*/ 	.word	0x00000000


	//----- nvinfo : EIATTR_MIN_STACK_SIZE
	.align		4
.L_3:
        /*0018*/ 	.byte	0x04, 0x12
        /*001a*/ 	.short	(.L_5 - .L_4)
	.align		4
.L_4:
        /*001c*/ 	.word	index@(_Z4scanPiS_)
        /*0020*/ 	.word	0x00000000
.L_5:


//--------------------- .nv.compat                --------------------------
	.section	.nv.compat,"",@"SHT_CUDA_COMPAT_INFO"
	.align	4
        /*0000*/ 	.byte	0x02, 0x09, 0x00, 0x00, 0x02, 0x02, 0x01, 0x00, 0x02, 0x05, 0x05, 0x00, 0x03, 0x07, 0x01, 0x01
        /*0010*/ 	.byte	0x02, 0x03, 0x00, 0x00, 0x02, 0x06, 0x01, 0x00, 0x04, 0x0b, 0x08, 0x00, 0x09, 0x00, 0x00, 0x00
        /*0020*/ 	.byte	0x00, 0x00, 0x00, 0x00


//--------------------- .nv.info._Z4scanPiS_      --------------------------
	.section	.nv.info._Z4scanPiS_,"",@"SHT_CUDA_INFO"
	.sectionflags	@""
	.align	4


	//----- nvinfo : EIATTR_CUDA_API_VERSION
	.align		4
        /*0000*/ 	.byte	0x04, 0x37
        /*0002*/ 	.short	(.L_7 - .L_6)
.L_6:
        /*0004*/ 	.word	0x00000082


	//----- nvinfo : EIATTR_KPARAM_INFO
	.align		4
.L_7:
        /*0008*/ 	.byte	0x04, 0x17
        /*000a*/ 	.short	(.L_9 - .L_8)
.L_8:
        /*000c*/ 	.word	0x00000000
        /*0010*/ 	.short	0x0001
        /*0012*/ 	.short	0x0008
        /*0014*/ 	.byte	0x00, 0xf5, 0x21, 0x00


	//----- nvinfo : EIATTR_KPARAM_INFO
	.align		4
.L_9:
        /*0018*/ 	.byte	0x04, 0x17
        /*001a*/ 	.short	(.L_11 - .L_10)
.L_10:
        /*001c*/ 	.word	0x00000000
        /*0020*/ 	.short	0x0000
        /*0022*/ 	.short	0x0000
        /*0024*/ 	.byte	0x00, 0xf5, 0x21, 0x00


	//----- nvinfo : EIATTR_SPARSE_MMA_MASK
	.align		4
.L_11:
        /*0028*/ 	.byte	0x03, 0x50
        /*002a*/ 	.short	0x0000


	//----- nvinfo : EIATTR_MAXREG_COUNT
	.align		4
        /*002c*/ 	.byte	0x03, 0x1b
        /*002e*/ 	.short	0x00ff


	//----- nvinfo : EIATTR_MERCURY_ISA_VERSION
	.align		4
        /*0030*/ 	.byte	0x03, 0x5f
        /*0032*/ 	.short	0x0101


	//----- nvinfo : EIATTR_VRC_CTA_INIT_COUNT
	.align		4
        /*0034*/ 	.byte	0x02, 0x4a
	.zero		1
	.zero		1


	//----- nvinfo : EIATTR_EXIT_INSTR_OFFSETS
	.align		4
        /*0038*/ 	.byte	0x04, 0x1c
        /*003a*/ 	.short	(.L_13 - .L_12)


	//   ....[0]....
.L_12:
        /*003c*/ 	.word	0x000006f0


	//----- nvinfo : EIATTR_CRS_STACK_SIZE
	.align		4
.L_13:
        /*0040*/ 	.byte	0x04, 0x1e
        /*0042*/ 	.short	(.L_15 - .L_14)
.L_14:
        /*0044*/ 	.word	0x00000000


	//----- nvinfo : EIATTR_CBANK_PARAM_SIZE
	.align		4
.L_15:
        /*0048*/ 	.byte	0x03, 0x19
        /*004a*/ 	.short	0x0010


	//----- nvinfo : EIATTR_PARAM_CBANK
	.align		4
        /*004c*/ 	.byte	0x04, 0x0a
        /*004e*/ 	.short	(.L_17 - .L_16)
	.align		4
.L_16:
        /*0050*/ 	.word	index@(.nv.constant0._Z4scanPiS_)
        /*0054*/ 	.short	0x0380
        /*0056*/ 	.short	0x0010


	//----- nvinfo : EIATTR_SW_WAR
	.align		4
.L_17:
        /*0058*/ 	.byte	0x04, 0x36
        /*005a*/ 	.short	(.L_19 - .L_18)
.L_18:
        /*005c*/ 	.word	0x00000008
.L_19:


//--------------------- .nv.callgraph             --------------------------
	.section	.nv.callgraph,"",@"SHT_CUDA_CALLGRAPH"
	.align	4
	.sectionentsize	8
	.align		4
        /*0000*/ 	.word	0x00000000
	.align		4
        /*0004*/ 	.word	0xffffffff
	.align		4
        /*0008*/ 	.word	0x00000000
	.align		4
        /*000c*/ 	.word	0xfffffffe
	.align		4
        /*0010*/ 	.word	0x00000000
	.align		4
        /*0014*/ 	.word	0xfffffffd
	.align		4
        /*0018*/ 	.word	0x00000000
	.align		4
        /*001c*/ 	.word	0xfffffffc


//--------------------- .text._Z4scanPiS_         --------------------------
	.section	.text._Z4scanPiS_,"ax",@progbits
	.align	128
        .global         _Z4scanPiS_
        .type           _Z4scanPiS_,@function
        .size           _Z4scanPiS_,(.L_x_11 - _Z4scanPiS_)
        .other          _Z4scanPiS_,@"STO_CUDA_ENTRY STV_DEFAULT"
_Z4scanPiS_:
.text._Z4scanPiS_:
[----:B------:R-:W-:Y:S01]  /*0000*/  LDC R1, c[0x0][0x37c] ;  /* 0x0000df00ff017b82 */ /* 0x000fe20000000800 */
[----:B------:R-:W0:Y:S07]  /*0010*/  S2R R2, SR_TID.X ;  /* 0x0000000000027919 */ /* 0x000e2e0000002100 */
[----:B------:R-:W0:Y:S01]  /*0020*/  S2UR UR4, SR_CTAID.X ;  /* 0x00000000000479c3 */ /* 0x000e220000002500 */
[----:B------:R-:W1:Y:S01]  /*0030*/  LDCU.64 UR6, c[0x0][0x358] ;  /* 0x00006b00ff0677ac */ /* 0x000e620008000a00 */
[----:B------:R-:W-:Y:S01]  /*0040*/  BSSY.RECONVERGENT B0, `(.L_x_0) ;  /* 0x0000067000007945 */ /* 0x000fe20003800200 */
[----:B------:R-:W-:-:S05]  /*0050*/  IMAD.MOV.U32 R0, RZ, RZ, RZ ;  /* 0x000000ffff007224 */ /* 0x000fca00078e00ff */
[----:B------:R-:W0:Y:S02]  /*0060*/  LDC R3, c[0x0][0x360] ;  /* 0x0000d800ff037b82 */ /* 0x000e240000000800 */
[----:B0-----:R-:W-:-:S05]  /*0070*/  IMAD R2, R3, UR4, R2 ;  /* 0x0000000403027c24 */ /* 0x001fca000f8e0202 */
[----:B------:R-:W-:-:S13]  /*0080*/  ISETP.GE.AND P0, PT, R2, RZ, PT ;  /* 0x000000ff0200720c */ /* 0x000fda0003f06270 */
[----:B-1----:R-:W-:Y:S05]  /*0090*/  @!P0 BRA `(.L_x_1) ;  /* 0x0000000400848947 */ /* 0x002fea0003800000 */
[C---:B------:R-:W-:Y:S01]  /*00a0*/  ISETP.GE.U32.AND P1, PT, R2.reuse, 0xf, PT ;  /* 0x0000000f0200780c */ /* 0x040fe20003f26070 */
[----:B------:R-:W-:Y:S01]  /*00b0*/  BSSY.RECONVERGENT B1, `(.L_x_2) ;  /* 0x000002e000017945 */ /* 0x000fe20003800200 */
[----:B------:R-:W-:Y:S01]  /*00c0*/  VIMNMX.U32 R6, PT, PT, R2, 0x3fff, PT ;  /* 0x00003fff02067848 */ /* 0x000fe20003fe0000 */
[----:B------:R-:W-:Y:S02]  /*00d0*/  IMAD.MOV.U32 R3, RZ, RZ, RZ ;  /* 0x000000ffff037224 */ /* 0x000fe400078e00ff */
[----:B------:R-:W-:Y:S02]  /*00e0*/  IMAD.MOV.U32 R0, RZ, RZ, RZ ;  /* 0x000000ffff007224 */ /* 0x000fe400078e00ff */
[----:B------:R-:W-:-:S05]  /*00f0*/  VIADD R6, R6, 0x1 ;  /* 0x0000000106067836 */ /* 0x000fca0000000000 */
[----:B------:R-:W-:-:S04]  /*0100*/  LOP3.LUT R24, R6, 0xf, RZ, 0xc0, !PT ;  /* 0x0000000f06187812 */ /* 0x000fc800078ec0ff */
[----:B------:R-:W-:Y:S01]  /*0110*/  ISETP.NE.AND P0, PT, R24, RZ, PT ;  /* 0x000000ff1800720c */ /* 0x000fe20003f05270 */
[----:B------:R-:W-:-:S12]  /*0120*/  @!P1 BRA `(.L_x_3) ;  /* 0x0000000000989947 */ /* 0x000fd80003800000 */
[----:B------:R-:W0:Y:S01]  /*0130*/  LDCU.64 UR4, c[0x0][0x380] ;  /* 0x00007000ff0477ac */ /* 0x000e220008000a00 */
[----:B------:R-:W-:Y:S01]  /*0140*/  LOP3.LUT R3, R6, 0x7ff0, RZ, 0xc0, !PT ;  /* 0x00007ff006037812 */ /* 0x000fe200078ec0ff */
[----:B------:R-:W-:-:S04]  /*0150*/  IMAD.MOV.U32 R0, RZ, RZ, RZ ;  /* 0x000000ffff007224 */ /* 0x000fc800078e00ff */
[----:B------:R-:W-:Y:S01]  /*0160*/  IMAD.MOV R7, RZ, RZ, -R3 ;  /* 0x000000ffff077224 */ /* 0x000fe200078e0a03 */
[----:B0-----:R-:W-:-:S04]  /*0170*/  UIADD3 UR4, UP0, UPT, UR4, 0x20, URZ ;  /* 0x0000002004047890 */ /* 0x001fc8000ff1e0ff */
[----:B------:R-:W-:Y:S02]  /*0180*/  UIADD3.X UR5, UPT, UPT, URZ, UR5, URZ, UP0, !UPT ;  /* 0x00000005ff057290 */ /* 0x000fe400087fe4ff */
[----:B------:R-:W-:-:S04]  /*0190*/  IMAD.U32 R13, RZ, RZ, UR4 ;  /* 0x00000004ff0d7e24 */ /* 0x000fc8000f8e00ff */
[----:B------:R-:W-:-:S07]  /*01a0*/  IMAD.U32 R5, RZ, RZ, UR5 ;  /* 0x00000005ff057e24 */ /* 0x000fce000f8e00ff */
.L_x_4:
[----:B------:R-:W-:-:S05]  /*01b0*/  IMAD.MOV.U32 R4, RZ, RZ, R13 ;  /* 0x000000ffff047224 */ /* 0x000fca00078e000d */
[----:B------:R-:W2:Y:S04]  /*01c0*/  LDG.E R13, desc[UR6][R4.64+-0x20] ;  /* 0xffffe006040d7981 */ /* 0x000ea8000c1e1900 */
[----:B------:R-:W2:Y:S04]  /*01d0*/  LDG.E R12, desc[UR6][R4.64+-0x1c] ;  /* 0xffffe406040c7981 */ /* 0x000ea8000c1e1900 */
[----:B------:R-:W3:Y:S04]  /*01e0*/  LDG.E R15, desc[UR6][R4.64+-0x18] ;  /* 0xffffe806040f7981 */ /* 0x000ee8000c1e1900 */
[----:B------:R-:W3:Y:S04]  /*01f0*/  LDG.E R14, desc[UR6][R4.64+-0x14] ;  /* 0xffffec06040e7981 */ /* 0x000ee8000c1e1900 */
[----:B------:R-:W4:Y:S04]  /*0200*/  LDG.E R17, desc[UR6][R4.64+-0x10] ;  /* 0xfffff00604117981 */ /* 0x000f28000c1e1900 */
[----:B------:R-:W4:Y:S04]  /*0210*/  LDG.E R16, desc[UR6][R4.64+-0xc] ;  /* 0xfffff40604107981 */ /* 0x000f28000c1e1900 */
[----:B------:R-:W5:Y:S04]  /*0220*/  LDG.E R19, desc[UR6][R4.64+-0x8] ;  /* 0xfffff80604137981 */ /* 0x000f68000c1e1900 */
        /* <DEDUP_REMOVED lines=8> */
[----:B------:R0:W5:Y:S01]  /*02b0*/  LDG.E R8, desc[UR6][R4.64+0x1c] ;  /* 0x00001c0604087981 */ /* 0x000162000c1e1900 */
[----:B------:R-:W-:-:S05]  /*02c0*/  VIADD R7, R7, 0x10 ;  /* 0x0000001007077836 */ /* 0x000fca0000000000 */
[----:B------:R-:W-:Y:S02]  /*02d0*/  ISETP.NE.AND P1, PT, R7, RZ, PT ;  /* 0x000000ff0700720c */ /* 0x000fe40003f25270 */
[----:B--2---:R-:W-:Y:S02]  /*02e0*/  IADD3 R12, PT, PT, R12, R13, R0 ;  /* 0x0000000d0c0c7210 */ /* 0x004fe40007ffe000 */
[----:B------:R-:W-:-:S05]  /*02f0*/  IADD3 R13, P2, PT, R4, 0x40, RZ ;  /* 0x00000040040d7810 */ /* 0x000fca0007f5e0ff */
[----:B0-----:R-:W-:Y:S01]  /*0300*/  IMAD.X R5, RZ, RZ, R5, P2 ;  /* 0x000000ffff057224 */ /* 0x001fe200010e0605 */
[----:B---3--:R-:W-:-:S04]  /*0310*/  IADD3 R12, PT, PT, R14, R15, R12 ;  /* 0x0000000f0e0c7210 */ /* 0x008fc80007ffe00c */
[----:B----4-:R-:W-:-:S04]  /*0320*/  IADD3 R12, PT, PT, R16, R17, R12 ;  /* 0x00000011100c7210 */ /* 0x010fc80007ffe00c */
[----:B-----5:R-:W-:-:S04]  /*0330*/  IADD3 R12, PT, PT, R18, R19, R12 ;  /* 0x00000013120c7210 */ /* 0x020fc80007ffe00c */
[----:B------:R-:W-:-:S04]  /*0340*/  IADD3 R12, PT, PT, R20, R21, R12 ;  /* 0x00000015140c7210 */ /* 0x000fc80007ffe00c */
[----:B------:R-:W-:-:S04]  /*0350*/  IADD3 R12, PT, PT, R22, R23, R12 ;  /* 0x00000017160c7210 */ /* 0x000fc80007ffe00c */
[----:B------:R-:W-:-:S04]  /*0360*/  IADD3 R10, PT, PT, R10, R11, R12 ;  /* 0x0000000b0a0a7210 */ /* 0x000fc80007ffe00c */
[----:B------:R-:W-:Y:S01]  /*0370*/  IADD3 R0, PT, PT, R8, R9, R10 ;  /* 0x0000000908007210 */ /* 0x000fe20007ffe00a */
[----:B------:R-:W-:Y:S06]  /*0380*/  @P1 BRA `(.L_x_4) ;  /* 0xfffffffc00881947 */ /* 0x000fec000383ffff */
.L_x_3:
[----:B------:R-:W-:Y:S05]  /*0390*/  BSYNC.RECONVERGENT B1 ;  /* 0x0000000000017941 */ /* 0x000fea0003800200 */
.L_x_2:
[----:B------:R-:W-:Y:S05]  /*03a0*/  @!P0 BRA `(.L_x_1) ;  /* 0x0000000000c08947 */ /* 0x000fea0003800000 */
[----:B------:R-:W-:Y:S01]  /*03b0*/  ISETP.GE.U32.AND P0, PT, R24, 0x8, PT ;  /* 0x000000081800780c */ /* 0x000fe20003f06070 */
[----:B------:R-:W-:Y:S01]  /*03c0*/  BSSY.RECONVERGENT B1, `(.L_x_5) ;  /* 0x0000013000017945 */ /* 0x000fe20003800200 */
[----:B------:R-:W-:-:S04]  /*03d0*/  LOP3.LUT R15, R6, 0x7, RZ, 0xc0, !PT ;  /* 0x00000007060f7812 */ /* 0x000fc800078ec0ff */
[----:B------:R-:W-:-:S07]  /*03e0*/  ISETP.NE.AND P1, PT, R15, RZ, PT ;  /* 0x000000ff0f00720c */ /* 0x000fce0003f25270 */
[----:B------:R-:W-:Y:S06]  /*03f0*/  @!P0 BRA `(.L_x_6) ;  /* 0x00000000003c8947 */ /* 0x000fec0003800000 */
[----:B------:R-:W0:Y:S02]  /*0400*/  LDC.64 R4, c[0x0][0x380] ;  /* 0x0000e000ff047b82 */ /* 0x000e240000000a00 */
[----:B0-----:R-:W-:-:S05]  /*0410*/  IMAD.WIDE.U32 R4, R3, 0x4, R4 ;  /* 0x0000000403047825 */ /* 0x001fca00078e0004 */
[----:B------:R-:W2:Y:S04]  /*0420*/  LDG.E R7, desc[UR6][R4.64] ;  /* 0x0000000604077981 */ /* 0x000ea8000c1e1900 */
[----:B------:R-:W2:Y:S04]  /*0430*/  LDG.E R8, desc[UR6][R4.64+0x4] ;  /* 0x0000040604087981 */ /* 0x000ea8000c1e1900 */
[----:B------:R-:W3:Y:S04]  /*0440*/  LDG.E R10, desc[UR6][R4.64+0x8] ;  /* 0x00000806040a7981 */ /* 0x000ee8000c1e1900 */
[----:B------:R-:W3:Y:S04]  /*0450*/  LDG.E R9, desc[UR6][R4.64+0xc] ;  /* 0x00000c0604097981 */ /* 0x000ee8000c1e1900 */
[----:B------:R-:W4:Y:S04]  /*0460*/  LDG.E R12, desc[UR6][R4.64+0x10] ;  /* 0x00001006040c7981 */ /* 0x000f28000c1e1900 */
[----:B------:R-:W4:Y:S04]  /*0470*/  LDG.E R11, desc[UR6][R4.64+0x14] ;  /* 0x00001406040b7981 */ /* 0x000f28000c1e1900 */
[----:B------:R-:W5:Y:S04]  /*0480*/  LDG.E R14, desc[UR6][R4.64+0x18] ;  /* 0x00001806040e7981 */ /* 0x000f68000c1e1900 */
[----:B------:R-:W5:Y:S01]  /*0490*/  LDG.E R13, desc[UR6][R4.64+0x1c] ;  /* 0x00001c06040d7981 */ /* 0x000f62000c1e1900 */
[----:B------:R-:W-:Y:S01]  /*04a0*/  VIADD R3, R3, 0x8 ;  /* 0x0000000803037836 */ /* 0x000fe20000000000 */
[----:B--2---:R-:W-:-:S04]  /*04b0*/  IADD3 R7, PT, PT, R8, R7, R0 ;  /* 0x0000000708077210 */ /* 0x004fc80007ffe000 */
[----:B---3--:R-:W-:-:S04]  /*04c0*/  IADD3 R7, PT, PT, R9, R10, R7 ;  /* 0x0000000a09077210 */ /* 0x008fc80007ffe007 */
[----:B----4-:R-:W-:-:S04]  /*04d0*/  IADD3 R7, PT, PT, R11, R12, R7 ;  /* 0x0000000c0b077210 */ /* 0x010fc80007ffe007 */
[----:B-----5:R-:W-:-:S07]  /*04e0*/  IADD3 R0, PT, PT, R13, R14, R7 ;  /* 0x0000000e0d007210 */ /* 0x020fce0007ffe007 */
.L_x_6:
[----:B------:R-:W-:Y:S05]  /*04f0*/  BSYNC.RECONVERGENT B1 ;  /* 0x0000000000017941 */ /* 0x000fea0003800200 */
.L_x_5:
        /* <DEDUP_REMOVED lines=11> */
[----:B------:R-:W3:Y:S01]  /*05b0*/  LDG.E R10, desc[UR6][R4.64+0xc] ;  /* 0x00000c06040a7981 */ /* 0x000ee2000c1e1900 */
[----:B------:R-:W-:Y:S01]  /*05c0*/  VIADD R3, R3, 0x4 ;  /* 0x0000000403037836 */ /* 0x000fe20000000000 */
[----:B--2---:R-:W-:-:S04]  /*05d0*/  IADD3 R0, PT, PT, R8, R7, R0 ;  /* 0x0000000708007210 */ /* 0x004fc80007ffe000 */
[----:B---3--:R-:W-:-:S07]  /*05e0*/  IADD3 R0, PT, PT, R10, R9, R0 ;  /* 0x000000090a007210 */ /* 0x008fce0007ffe000 */
.L_x_8:
[----:B------:R-:W-:Y:S05]  /*05f0*/  BSYNC.RECONVERGENT B1 ;  /* 0x0000000000017941 */ /* 0x000fea0003800200 */
.L_x_7:
[----:B------:R-:W-:Y:S05]  /*0600*/  @!P1 BRA `(.L_x_1) ;  /* 0x0000000000289947 */ /* 0x000fea0003800000 */
[----:B------:R-:W0:Y:S01]  /*0610*/  LDC.64 R4, c[0x0][0x380] ;  /* 0x0000e000ff047b82 */ /* 0x000e220000000a00 */
[----:B------:R-:W-:Y:S02]  /*0620*/  IMAD.MOV R6, RZ, RZ, -R6 ;  /* 0x000000ffff067224 */ /* 0x000fe400078e0a06 */
[----:B0-----:R-:W-:-:S07]  /*0630*/  IMAD.WIDE.U32 R4, R3, 0x4, R4 ;  /* 0x0000000403047825 */ /* 0x001fce00078e0004 */
.L_x_9:
[----:B------:R0:W2:Y:S01]  /*0640*/  LDG.E R3, desc[UR6][R4.64] ;  /* 0x0000000604037981 */ /* 0x0000a2000c1e1900 */
[----:B------:R-:W-:-:S05]  /*0650*/  VIADD R6, R6, 0x1 ;  /* 0x0000000106067836 */ /* 0x000fca0000000000 */
[----:B------:R-:W-:Y:S02]  /*0660*/  ISETP.NE.AND P0, PT, R6, RZ, PT ;  /* 0x000000ff0600720c */ /* 0x000fe40003f05270 */
[----:B0-----:R-:W-:-:S05]  /*0670*/  IADD3 R4, P1, PT, R4, 0x4, RZ ;  /* 0x0000000404047810 */ /* 0x001fca0007f3e0ff */
[----:B------:R-:W-:Y:S02]  /*0680*/  IMAD.X R5, RZ, RZ, R5, P1 ;  /* 0x000000ffff057224 */ /* 0x000fe400008e0605 */
[----:B--2---:R-:W-:-:S04]  /*0690*/  IMAD.IADD R0, R3, 0x1, R0 ;  /* 0x0000000103007824 */ /* 0x004fc800078e0200 */
[----:B------:R-:W-:Y:S05]  /*06a0*/  @P0 BRA `(.L_x_9) ;  /* 0xfffffffc00e40947 */ /* 0x000fea000383ffff */
.L_x_1:
[----:B------:R-:W-:Y:S05]  /*06b0*/  BSYNC.RECONVERGENT B0 ;  /* 0x0000000000007941 */ /* 0x000fea0003800200 */
.L_x_0:
[----:B------:R-:W0:Y:S02]  /*06c0*/  LDC.64 R4, c[0x0][0x388] ;  /* 0x0000e200ff047b82 */ /* 0x000e240000000a00 */
[----:B0-----:R-:W-:-:S05]  /*06d0*/  IMAD.WIDE R2, R2, 0x4, R4 ;  /* 0x0000000402027825 */ /* 0x001fca00078e0204 */
[----:B------:R-:W-:Y:S01]  /*06e0*/  STG.E desc[UR6][R2.64], R0 ;  /* 0x0000000002007986 */ /* 0x000fe2000c101906 */
[----:B------:R-:W-:Y:S05]  /*06f0*/  EXIT ;  /* 0x000000000000794d */ /* 0x000fea0003800000 */
.L_x_10:
[----:B------:R-:W-:-:S00]  /*0700*/  BRA `(.L_x_10) ;  /* 0xfffffffc00fc7947 */ /* 0x000fc0000383ffff */
[----:B------:R-:W-:-:S00]  /*0710*/  NOP ;  /* 0x0000000000007918 */ /* 0x000fc00000000000 */
        /* <DEDUP_REMOVED lines=14> */
.L_x_11:


//--------------------- .nv.shared.reserved.0     --------------------------
	.section	.nv.shared.reserved.0,"aw",@nobits
	.weak		__nv_reservedSMEM_offset_0_alias
	.size		__nv_reservedSMEM_offset_0_alias, 0, 64
	.other		__nv_reservedSMEM_offset_0_alias,@"STO_CUDA_RESERVED_SHARED STV_DEFAULT"
__nv_reservedSMEM_offset_0_alias:
	.zero		0
	.zero		64


//--------------------- .nv.constant0._Z4scanPiS_ --------------------------
	.section	.nv.constant0._Z4scanPiS_,"a",@progbits
	.sectionflags	@""
	.align	4
.nv.constant0._Z4scanPiS_:
	.zero		912


//--------------------- SYMBOLS --------------------------

	.type		.nv.reservedSmem.offset0,@object
	.size		.nv.reservedSmem.offset0,0x4
